	.headerflags	@"EF_CUDA_TEXMODE_UNIFIED EF_CUDA_64BIT_ADDRESS EF_CUDA_ACCELERATORS EF_CUDA_SM90 EF_CUDA_VIRTUAL_SM(EF_CUDA_SM90)"
	.elftype	@"ET_EXEC"


//--------------------- .nv.info                  --------------------------
	.section	.nv.info,"",@"SHT_CUDA_INFO"
	.align	4


	//----- nvinfo : EIATTR_REGCOUNT
	.align		4
        /*0000*/ 	.byte	0x04, 0x2f
        /*0002*/ 	.short	(.L_1 - .L_0)
	.align		4
.L_0:
        /*0004*/ 	.word	index@(triton_poi_fused_convolution_leaky_relu_42)
        /*0008*/ 	.word	0x00000010


	//----- nvinfo : EIATTR_MIN_STACK_SIZE
	.align		4
.L_1:
        /*000c*/ 	.byte	0x04, 0x12
        /*000e*/ 	.short	(.L_3 - .L_2)
	.align		4
.L_2:
        /*0010*/ 	.word	index@(triton_poi_fused_convolution_leaky_relu_42)
        /*0014*/ 	.word	0x00000000


	//----- nvinfo : EIATTR_FRAME_SIZE
	.align		4
.L_3:
        /*0018*/ 	.byte	0x04, 0x11
        /*001a*/ 	.short	(.L_5 - .L_4)
	.align		4
.L_4:
        /*001c*/ 	.word	index@(triton_poi_fused_convolution_leaky_relu_42)
        /*0020*/ 	.word	0x00000000


	//----- nvinfo : EIATTR_MIN_STACK_SIZE
	.align		4
.L_5:
        /*0024*/ 	.byte	0x04, 0x12
        /*0026*/ 	.short	(.L_7 - .L_6)
	.align		4
.L_6:
        /*0028*/ 	.word	index@(triton_poi_fused_convolution_leaky_relu_42)
        /*002c*/ 	.word	0x00000000
.L_7:


//--------------------- .nv.info.triton_poi_fused_convolution_leaky_relu_42 --------------------------
	.section	.nv.info.triton_poi_fused_convolution_leaky_relu_42,"",@"SHT_CUDA_INFO"
	.sectionflags	@""
	.align	4


	//----- nvinfo : EIATTR_CUDA_API_VERSION
	.align		4
        /*0000*/ 	.byte	0x04, 0x37
        /*0002*/ 	.short	(.L_9 - .L_8)
.L_8:
        /*0004*/ 	.word	0x0000007c


	//----- nvinfo : EIATTR_KPARAM_INFO
	.align		4
.L_9:
        /*0008*/ 	.byte	0x04, 0x17
        /*000a*/ 	.short	(.L_11 - .L_10)
.L_10:
        /*000c*/ 	.word	0x00000000
        /*0010*/ 	.short	0x0003
        /*0012*/ 	.short	0x0018
        /*0014*/ 	.byte	0x00, 0xf0, 0x11, 0x00


	//----- nvinfo : EIATTR_KPARAM_INFO
	.align		4
.L_11:
        /*0018*/ 	.byte	0x04, 0x17
        /*001a*/ 	.short	(.L_13 - .L_12)
.L_12:
        /*001c*/ 	.word	0x00000000
        /*0020*/ 	.short	0x0002
        /*0022*/ 	.short	0x0010
        /*0024*/ 	.byte	0x00, 0xf4, 0x21, 0x00


	//----- nvinfo : EIATTR_KPARAM_INFO
	.align		4
.L_13:
        /*0028*/ 	.byte	0x04, 0x17
        /*002a*/ 	.short	(.L_15 - .L_14)
.L_14:
        /*002c*/ 	.word	0x00000000
        /*0030*/ 	.short	0x0001
        /*0032*/ 	.short	0x0008
        /*0034*/ 	.byte	0x00, 0xf4, 0x21, 0x00


	//----- nvinfo : EIATTR_KPARAM_INFO
	.align		4
.L_15:
        /*0038*/ 	.byte	0x04, 0x17
        /*003a*/ 	.short	(.L_17 - .L_16)
.L_16:
        /*003c*/ 	.word	0x00000000
        /*0040*/ 	.short	0x0000
        /*0042*/ 	.short	0x0000
        /*0044*/ 	.byte	0x00, 0xf4, 0x21, 0x00


	//----- nvinfo : EIATTR_SPARSE_MMA_MASK
	.align		4
.L_17:
        /*0048*/ 	.byte	0x03, 0x50
        /*004a*/ 	.short	0x0000


	//----- nvinfo : EIATTR_MAXREG_COUNT
	.align		4
        /*004c*/ 	.byte	0x03, 0x1b
        /*004e*/ 	.short	0x00ff


	//----- nvinfo : EIATTR_EXIT_INSTR_OFFSETS
	.align		4
        /*0050*/ 	.byte	0x04, 0x1c
        /*0052*/ 	.short	(.L_19 - .L_18)


	//   ....[0]....
.L_18:
        /*0054*/ 	.word	0x000002c0


	//----- nvinfo : EIATTR_REQNTID
	.align		4
.L_19:
        /*0058*/ 	.byte	0x04, 0x10
        /*005a*/ 	.short	(.L_21 - .L_20)
.L_20:
        /*005c*/ 	.word	0x00000080
        /*0060*/ 	.word	0x00000001
        /*0064*/ 	.word	0x00000001


	//----- nvinfo : EIATTR_CBANK_PARAM_SIZE
	.align		4
.L_21:
        /*0068*/ 	.byte	0x03, 0x19
        /*006a*/ 	.short	0x001c


	//----- nvinfo : EIATTR_PARAM_CBANK
	.align		4
        /*006c*/ 	.byte	0x04, 0x0a
        /*006e*/ 	.short	(.L_23 - .L_22)
	.align		4
.L_22:
        /*0070*/ 	.word	index@(.nv.constant0.triton_poi_fused_convolution_leaky_relu_42)
        /*0074*/ 	.short	0x0210
        /*0076*/ 	.short	0x001c


	//----- nvinfo : EIATTR_SW_WAR
	.align		4
.L_23:
        /*0078*/ 	.byte	0x04, 0x36
        /*007a*/ 	.short	(.L_25 - .L_24)
.L_24:
        /*007c*/ 	.word	0x00000008
.L_25:


//--------------------- .nv.callgraph             --------------------------
	.section	.nv.callgraph,"",@"SHT_CUDA_CALLGRAPH"
	.align	4
	.sectionentsize	8
	.align		4
        /*0000*/ 	.word	0x00000000
	.align		4
        /*0004*/ 	.word	0xffffffff
	.align		4
        /*0008*/ 	.word	0x00000000
	.align		4
        /*000c*/ 	.word	0xfffffffe
	.align		4
        /*0010*/ 	.word	0x00000000
	.align		4
        /*0014*/ 	.word	0xfffffffd
	.align		4
        /*0018*/ 	.word	0x00000000
	.align		4
        /*001c*/ 	.word	0xfffffffc


//--------------------- .text.triton_poi_fused_convolution_leaky_relu_42 --------------------------
	.section	.text.triton_poi_fused_convolution_leaky_relu_42,"ax",@progbits
	.align	128
        .global         triton_poi_fused_convolution_leaky_relu_42
        .type           triton_poi_fused_convolution_leaky_relu_42,@function
        .size           triton_poi_fused_convolution_leaky_relu_42,(.L_x_1 - triton_poi_fused_convolution_leaky_relu_42)
        .other          triton_poi_fused_convolution_leaky_relu_42,@"STO_CUDA_ENTRY STV_DEFAULT"
triton_poi_fused_convolution_leaky_relu_42:
.text.triton_poi_fused_convolution_leaky_relu_42:
[----:B------:R-:W-:Y:S01]  /*0000*/  LDC R1, c[0x0][0x28] ;  /* 0x00000a00ff017b82 */ /* 0x000fe20000000800 */
[----:B------:R-:W1:Y:S07]  /*0010*/  S2R R0, SR_TID.X ;  /* 0x0000000000007919 */ /* 0x000e6e0000002100 */
[----:B------:R-:W2:Y:S01]  /*0020*/  LDC.64 R8, c[0x0][0x218] ;  /* 0x00008600ff087b82 */ /* 0x000ea20000000a00 */
[----:B------:R-:W-:Y:S01]  /*0030*/  ULDC.64 UR4, c[0x0][0x208] ;  /* 0x0000820000047ab9 */ /* 0x000fe20000000a00 */
[----:B------:R-:W-:Y:S01]  /*0040*/  ULDC.64 UR6, c[0x0][0x220] ;  /* 0x0000880000067ab9 */ /* 0x000fe20000000a00 */
[----:B------:R-:W3:Y:S05]  /*0050*/  S2R R7, SR_CTAID.X ;  /* 0x0000000000077919 */ /* 0x000eea0000002500 */
[----:B------:R-:W4:Y:S01]  /*0060*/  LDC.64 R2, c[0x0][0x210] ;  /* 0x00008400ff027b82 */ /* 0x000f220000000a00 */
[----:B-1----:R-:W-:Y:S01]  /*0070*/  IMAD.SHL.U32 R0, R0, 0x4, RZ ;  /* 0x0000000400007824 */ /* 0x002fe200078e00ff */
[----:B---3--:R-:W-:-:S04]  /*0080*/  SHF.R.S32.HI R5, RZ, 0x16, R7 ;  /* 0x00000016ff057819 */ /* 0x008fc80000011407 */
[----:B------:R-:W-:Y:S02]  /*0090*/  LOP3.LUT R0, R0, 0x1fc, RZ, 0xc0, !PT ;  /* 0x000001fc00007812 */ /* 0x000fe400078ec0ff */
[----:B------:R-:W-:-:S03]  /*00a0*/  SGXT R5, R5, 0x1 ;  /* 0x000000010505781a */ /* 0x000fc60000000200 */
[----:B------:R-:W-:-:S04]  /*00b0*/  IMAD R0, R7, 0x200, R0 ;  /* 0x0000020007007824 */ /* 0x000fc800078e0200 */
[----:B----4-:R-:W-:Y:S01]  /*00c0*/  IMAD.WIDE R2, R0, 0x4, R2 ;  /* 0x0000000400027825 */ /* 0x010fe200078e0202 */
[----:B------:R-:W-:-:S04]  /*00d0*/  LEA.HI R5, R5, R0, RZ, 0xc ;  /* 0x0000000005057211 */ /* 0x000fc800078f60ff */
[----:B------:R-:W-:-:S04]  /*00e0*/  SHF.R.S32.HI R5, RZ, 0xc, R5 ;  /* 0x0000000cff057819 */ /* 0x000fc80000011405 */
[----:B------:R-:W-:-:S04]  /*00f0*/  LEA.HI R4, R5, R5, RZ, 0x2 ;  /* 0x0000000505047211 */ /* 0x000fc800078f10ff */
[----:B------:R-:W-:-:S05]  /*0100*/  LOP3.LUT R4, R4, 0xfffffffc, RZ, 0xc0, !PT ;  /* 0xfffffffc04047812 */ /* 0x000fca00078ec0ff */
[----:B------:R-:W-:-:S04]  /*0110*/  IMAD.IADD R5, R5, 0x1, -R4 ;  /* 0x0000000105057824 */ /* 0x000fc800078e0a04 */
[----:B--2---:R-:W-:Y:S02]  /*0120*/  IMAD.WIDE R8, R5, 0x4, R8 ;  /* 0x0000000405087825 */ /* 0x004fe400078e0208 */
[----:B------:R-:W2:Y:S04]  /*0130*/  LDG.E.128 R4, desc[UR4][R2.64] ;  /* 0x0000000402047981 */ /* 0x000ea8000c1e1d00 */
[----:B------:R1:W2:Y:S02]  /*0140*/  LDG.E.EL R9, desc[UR4][R8.64] ;  /* 0x0000000408097981 */ /* 0x0002a4000c2e1900 */
[----:B-1----:R-:W-:Y:S02]  /*0150*/  IADD3 R8, P4, R0, UR6, RZ ;  /* 0x0000000600087c10 */ /* 0x002fe4000ff9e0ff */
[CC--:B--2---:R-:W-:Y:S01]  /*0160*/  FSETP.GT.AND P3, PT, R4.reuse, -R9.reuse, PT ;  /* 0x800000090400720b */ /* 0x0c4fe20003f64000 */
[--C-:B------:R-:W-:Y:S01]  /*0170*/  FADD R4, R4, R9.reuse ;  /* 0x0000000904047221 */ /* 0x100fe20000000000 */
[CC--:B------:R-:W-:Y:S01]  /*0180*/  FSETP.GT.AND P2, PT, R5.reuse, -R9.reuse, PT ;  /* 0x800000090500720b */ /* 0x0c0fe20003f44000 */
[--C-:B------:R-:W-:Y:S01]  /*0190*/  FADD R5, R5, R9.reuse ;  /* 0x0000000905057221 */ /* 0x100fe20000000000 */
[CC--:B------:R-:W-:Y:S01]  /*01a0*/  FSETP.GT.AND P1, PT, R6.reuse, -R9.reuse, PT ;  /* 0x800000090600720b */ /* 0x0c0fe20003f24000 */
[--C-:B------:R-:W-:Y:S01]  /*01b0*/  FADD R6, R6, R9.reuse ;  /* 0x0000000906067221 */ /* 0x100fe20000000000 */
[C---:B------:R-:W-:Y:S01]  /*01c0*/  FSETP.GT.AND P0, PT, R7.reuse, -R9, PT ;  /* 0x800000090700720b */ /* 0x040fe20003f04000 */
[----:B------:R-:W-:Y:S01]  /*01d0*/  FADD R7, R7, R9 ;  /* 0x0000000907077221 */ /* 0x000fe20000000000 */
[----:B------:R-:W-:-:S02]  /*01e0*/  SEL R10, RZ, 0x1, !P3 ;  /* 0x00000001ff0a7807 */ /* 0x000fc40005800000 */
[----:B------:R-:W-:Y:S02]  /*01f0*/  SEL R11, RZ, 0x1, !P2 ;  /* 0x00000001ff0b7807 */ /* 0x000fe40005000000 */
[----:B------:R-:W-:Y:S01]  /*0200*/  SEL R12, RZ, 0x1, !P1 ;  /* 0x00000001ff0c7807 */ /* 0x000fe20004800000 */
[----:B------:R-:W-:Y:S01]  /*0210*/  @!P3 FMUL R4, R4, 0.10000000149011611938 ;  /* 0x3dcccccd0404b820 */ /* 0x000fe20000400000 */
[----:B------:R-:W-:Y:S01]  /*0220*/  SEL R13, RZ, 0x1, !P0 ;  /* 0x00000001ff0d7807 */ /* 0x000fe20004000000 */
[----:B------:R-:W-:Y:S01]  /*0230*/  @!P2 FMUL R5, R5, 0.10000000149011611938 ;  /* 0x3dcccccd0505a820 */ /* 0x000fe20000400000 */
[----:B------:R-:W-:Y:S01]  /*0240*/  PRMT R10, R10, 0x3340, R11 ;  /* 0x000033400a0a7816 */ /* 0x000fe2000000000b */
[----:B------:R-:W-:Y:S01]  /*0250*/  @!P1 FMUL R6, R6, 0.10000000149011611938 ;  /* 0x3dcccccd06069820 */ /* 0x000fe20000400000 */
[----:B------:R-:W-:Y:S01]  /*0260*/  PRMT R13, R12, 0x3340, R13 ;  /* 0x000033400c0d7816 */ /* 0x000fe2000000000d */
[----:B------:R-:W-:Y:S01]  /*0270*/  @!P0 FMUL R7, R7, 0.10000000149011611938 ;  /* 0x3dcccccd07078820 */ /* 0x000fe20000400000 */
[----:B------:R-:W-:-:S02]  /*0280*/  LEA.HI.X.SX32 R9, R0, UR7, 0x1, P4 ;  /* 0x0000000700097c11 */ /* 0x000fc4000a0f0eff */
[----:B------:R-:W-:-:S05]  /*0290*/  PRMT R13, R10, 0x5410, R13 ;  /* 0x000054100a0d7816 */ /* 0x000fca000000000d */
[----:B------:R-:W-:Y:S04]  /*02a0*/  STG.E desc[UR4][R8.64], R13 ;  /* 0x0000000d08007986 */ /* 0x000fe8000c101904 */
[----:B------:R-:W-:Y:S01]  /*02b0*/  STG.E.128 desc[UR4][R2.64], R4 ;  /* 0x0000000402007986 */ /* 0x000fe2000c101d04 */
[----:B------:R-:W-:Y:S05]  /*02c0*/  EXIT ;  /* 0x000000000000794d */ /* 0x000fea0003800000 */
.L_x_0:
[----:B------:R-:W-:-:S00]  /*02d0*/  BRA `(.L_x_0) ;  /* 0xfffffffc00fc7947 */ /* 0x000fc0000383ffff */
[----:B------:R-:W-:-:S00]  /*02e0*/  NOP ;  /* 0x0000000000007918 */ /* 0x000fc00000000000 */
        /* <DEDUP_REMOVED lines=9> */
.L_x_1:


//--------------------- .nv.constant0.triton_poi_fused_convolution_leaky_relu_42 --------------------------
	.section	.nv.constant0.triton_poi_fused_convolution_leaky_relu_42,"a",@progbits
	.sectionflags	@""
	.align	4
.nv.constant0.triton_poi_fused_convolution_leaky_relu_42:
	.zero		556
